	.target	sm_90a

	.elftype	@"ET_EXEC"


//--------------------- .note.nv.tkinfo           --------------------------
	.section	.note.nv.tkinfo,"",@"SHT_NOTE"
	.sectionflags	@"SHF_NOTE_NV_TKINFO"
	.tkinfo
        /*0018*/ 	.word	0x00000002
        /*0030*/ 	.string	""
        /*0030*/ 	.string	"ptxas"
        /*0030*/ 	.string	"Cuda compilation tools, release 13.0, V13.0.88"
        /*0030*/ 	.string	"Build cuda_13.0.r13.0/compiler.36424714_0"
        /*0030*/ 	.string	"-v  -suppress-debug-info  -lineinfo  -arch sm_90a "



//--------------------- .note.nv.cuinfo           --------------------------
	.section	.note.nv.cuinfo,"",@"SHT_NOTE"
	.sectionflags	@"SHF_NOTE_NV_CUINFO"
        /*0018*/ 	.short	0x0002
        /*001a*/ 	.short	0x005a
        /*001c*/ 	.short	0x0082
	.zero		2


//--------------------- .nv.info                  --------------------------
	.section	.nv.info,"",@"SHT_CUDA_INFO"
	.align	4


	//----- nvinfo : EIATTR_REGCOUNT
	.align		4
        /*0000*/ 	.byte	0x04, 0x2f
        /*0002*/ 	.short	(.L_1 - .L_0)
	.align		4
.L_0:
        /*0004*/ 	.word	index@(gluon_mma)
        /*0008*/ 	.word	0x0000006a


	//----- nvinfo : EIATTR_FRAME_SIZE
	.align		4
.L_1:
        /*000c*/ 	.byte	0x04, 0x11
        /*000e*/ 	.short	(.L_3 - .L_2)
	.align		4
.L_2:
        /*0010*/ 	.word	index@(gluon_mma)
        /*0014*/ 	.word	0x00000000


	//----- nvinfo : EIATTR_MIN_STACK_SIZE
	.align		4
.L_3:
        /*0018*/ 	.byte	0x04, 0x12
        /*001a*/ 	.short	(.L_5 - .L_4)
	.align		4
.L_4:
        /*001c*/ 	.word	index@(gluon_mma)
        /*0020*/ 	.word	0x00000000
.L_5:


//--------------------- .nv.compat                --------------------------
	.section	.nv.compat,"",@"SHT_CUDA_COMPAT_INFO"
	.align	4
        /*0000*/ 	.byte	0x02, 0x09, 0x01, 0x00, 0x02, 0x02, 0x04, 0x00, 0x02, 0x05, 0x05, 0x00, 0x03, 0x07, 0x01, 0x01
        /*0010*/ 	.byte	0x02, 0x03, 0x00, 0x00, 0x02, 0x06, 0x01, 0x00, 0x04, 0x0b, 0x08, 0x00, 0x00, 0x00, 0x00, 0x00
        /*0020*/ 	.byte	0x00, 0x00, 0x00, 0x00


//--------------------- .nv.info.gluon_mma        --------------------------
	.section	.nv.info.gluon_mma,"",@"SHT_CUDA_INFO"
	.sectionflags	@""
	.align	4


	//----- nvinfo : EIATTR_CUDA_API_VERSION
	.align		4
        /*0000*/ 	.byte	0x04, 0x37
        /*0002*/ 	.short	(.L_7 - .L_6)
.L_6:
        /*0004*/ 	.word	0x00000082


	//----- nvinfo : EIATTR_KPARAM_INFO
	.align		4
.L_7:
        /*0008*/ 	.byte	0x04, 0x17
        /*000a*/ 	.short	(.L_9 - .L_8)
.L_8:
        /*000c*/ 	.word	0x00000000
        /*0010*/ 	.short	0x0004
        /*0012*/ 	.short	0x0020
        /*0014*/ 	.byte	0x00, 0xf4, 0x21, 0x00


	//----- nvinfo : EIATTR_KPARAM_INFO
	.align		4
.L_9:
        /*0018*/ 	.byte	0x04, 0x17
        /*001a*/ 	.short	(.L_11 - .L_10)
.L_10:
        /*001c*/ 	.word	0x00000000
        /*0020*/ 	.short	0x0003
        /*0022*/ 	.short	0x0018
        /*0024*/ 	.byte	0x00, 0xf4, 0x21, 0x00


	//----- nvinfo : EIATTR_KPARAM_INFO
	.align		4
.L_11:
        /*0028*/ 	.byte	0x04, 0x17
        /*002a*/ 	.short	(.L_13 - .L_12)
.L_12:
        /*002c*/ 	.word	0x00000000
        /*0030*/ 	.short	0x0002
        /*0032*/ 	.short	0x0010
        /*0034*/ 	.byte	0x00, 0xf4, 0x21, 0x00


	//----- nvinfo : EIATTR_KPARAM_INFO
	.align		4
.L_13:
        /*0038*/ 	.byte	0x04, 0x17
        /*003a*/ 	.short	(.L_15 - .L_14)
.L_14:
        /*003c*/ 	.word	0x00000000
        /*0040*/ 	.short	0x0001
        /*0042*/ 	.short	0x0008
        /*0044*/ 	.byte	0x00, 0xf4, 0x21, 0x00


	//----- nvinfo : EIATTR_KPARAM_INFO
	.align		4
.L_15:
        /*0048*/ 	.byte	0x04, 0x17
        /*004a*/ 	.short	(.L_17 - .L_16)
.L_16:
        /*004c*/ 	.word	0x00000000
        /*0050*/ 	.short	0x0000
        /*0052*/ 	.short	0x0000
        /*0054*/ 	.byte	0x00, 0xf4, 0x21, 0x00


	//----- nvinfo : EIATTR_SPARSE_MMA_MASK
	.align		4
.L_17:
        /*0058*/ 	.byte	0x03, 0x50
        /*005a*/ 	.short	0x0000


	//----- nvinfo : EIATTR_MAXREG_COUNT
	.align		4
        /*005c*/ 	.byte	0x03, 0x1b
        /*005e*/ 	.short	0x00ff


	//----- nvinfo : EIATTR_NUM_BARRIERS
	.align		4
        /*0060*/ 	.byte	0x02, 0x4c
        /*0062*/ 	.byte	0x01
	.zero		1


	//----- nvinfo : EIATTR_MERCURY_ISA_VERSION
	.align		4
        /*0064*/ 	.byte	0x03, 0x5f
        /*0066*/ 	.short	0x0101


	//----- nvinfo : EIATTR_EXIT_INSTR_OFFSETS
	.align		4
        /*0068*/ 	.byte	0x04, 0x1c
        /*006a*/ 	.short	(.L_19 - .L_18)


	//   ....[0]....
.L_18:
        /*006c*/ 	.word	0x00001780


	//----- nvinfo : EIATTR_REQNTID
	.align		4
.L_19:
        /*0070*/ 	.byte	0x04, 0x10
        /*0072*/ 	.short	(.L_21 - .L_20)
.L_20:
        /*0074*/ 	.word	0x00000100
        /*0078*/ 	.word	0x00000001
        /*007c*/ 	.word	0x00000001


	//----- nvinfo : EIATTR_CBANK_PARAM_SIZE
	.align		4
.L_21:
        /*0080*/ 	.byte	0x03, 0x19
        /*0082*/ 	.short	0x0028


	//----- nvinfo : EIATTR_PARAM_CBANK
	.align		4
        /*0084*/ 	.byte	0x04, 0x0a
        /*0086*/ 	.short	(.L_23 - .L_22)
	.align		4
.L_22:
        /*0088*/ 	.word	index@(.nv.constant0.gluon_mma)
        /*008c*/ 	.short	0x0210
        /*008e*/ 	.short	0x0028


	//----- nvinfo : EIATTR_SW_WAR
	.align		4
.L_23:
        /*0090*/ 	.byte	0x04, 0x36
        /*0092*/ 	.short	(.L_25 - .L_24)
.L_24:
        /*0094*/ 	.word	0x00000008
.L_25:


//--------------------- .nv.callgraph             --------------------------
	.section	.nv.callgraph,"",@"SHT_CUDA_CALLGRAPH"
	.align	4
	.sectionentsize	8
	.align		4
        /*0000*/ 	.word	0x00000000
	.align		4
        /*0004*/ 	.word	0xffffffff
	.align		4
        /*0008*/ 	.word	0x00000000
	.align		4
        /*000c*/ 	.word	0xfffffffe
	.align		4
        /*0010*/ 	.word	0x00000000
	.align		4
        /*0014*/ 	.word	0xfffffffd
	.align		4
        /*0018*/ 	.word	0x00000000
	.align		4
        /*001c*/ 	.word	0xfffffffc


//--------------------- .text.gluon_mma           --------------------------
	.section	.text.gluon_mma,"ax",@progbits
	.align	128
        .global         gluon_mma
        .type           gluon_mma,@function
        .size           gluon_mma,(.L_x_1 - gluon_mma)
        .other          gluon_mma,@"STO_CUDA_ENTRY STV_DEFAULT"
gluon_mma:
.text.gluon_mma:
[----:B------:R-:W-:Y:S01]  /*0000*/  LDC R1, c[0x0][0x28] ;  /* 0x00000a00ff017b82 */ /* 0x000fe20000000800 */
[----:B------:R-:W0:Y:S07]  /*0010*/  S2R R13, SR_TID.X ;  /* 0x00000000000d7919 */ /* 0x000e2e0000002100 */
[----:B------:R-:W1:Y:S01]  /*0020*/  LDC.64 R30, c[0x0][0x210] ;  /* 0x00008400ff1e7b82 */ /* 0x000e620000000a00 */
[----:B------:R-:W-:-:S07]  /*0030*/  ULDC.64 UR16, c[0x0][0x208] ;  /* 0x0000820000107ab9 */ /* 0x000fce0000000a00 */
[----:B------:R-:W2:Y:S01]  /*0040*/  LDC.64 R48, c[0x0][0x218] ;  /* 0x00008600ff307b82 */ /* 0x000ea20000000a00 */
[----:B0-----:R-:W-:Y:S02]  /*0050*/  SHF.R.U32.HI R9, RZ, 0x5, R13 ;  /* 0x00000005ff097819 */ /* 0x001fe4000001160d */
[----:B------:R-:W-:Y:S02]  /*0060*/  LOP3.LUT R103, R13, 0xe0, RZ, 0xc0, !PT ;  /* 0x000000e00d677812 */ /* 0x000fe400078ec0ff */
[----:B------:R-:W-:Y:S02]  /*0070*/  SGXT.U32 R9, R9, 0x3 ;  /* 0x000000030909781a */ /* 0x000fe40000000000 */
[C---:B-1----:R-:W-:Y:S01]  /*0080*/  LEA R16, P0, R103.reuse, R30, 0x2 ;  /* 0x0000001e67107211 */ /* 0x042fe200078010ff */
[----:B------:R-:W-:Y:S01]  /*0090*/  IMAD.SHL.U32 R0, R103, 0x2, RZ ;  /* 0x0000000267007824 */ /* 0x000fe200078e00ff */
[C---:B------:R-:W-:Y:S02]  /*00a0*/  LOP3.LUT R101, R9.reuse, 0x8, RZ, 0xfc, !PT ;  /* 0x0000000809657812 */ /* 0x040fe400078efcff */
[----:B------:R-:W-:-:S02]  /*00b0*/  LOP3.LUT R99, R9, 0x10, RZ, 0xfc, !PT ;  /* 0x0000001009637812 */ /* 0x000fc400078efcff */
[-C--:B------:R-:W-:Y:S01]  /*00c0*/  LEA.HI.X R17, R0, R31.reuse, RZ, 0x1, P0 ;  /* 0x0000001f00117211 */ /* 0x080fe200000f0cff */
[----:B------:R-:W-:Y:S01]  /*00d0*/  IMAD.SHL.U32 R0, R101, 0x40, RZ ;  /* 0x0000004065007824 */ /* 0x000fe200078e00ff */
[----:B------:R-:W-:Y:S01]  /*00e0*/  LOP3.LUT R97, R9, 0x18, RZ, 0xfc, !PT ;  /* 0x0000001809617812 */ /* 0x000fe200078efcff */
[----:B------:R-:W-:Y:S01]  /*00f0*/  IMAD.SHL.U32 R2, R99, 0x40, RZ ;  /* 0x0000004063027824 */ /* 0x000fe200078e00ff */
[C---:B------:R-:W-:Y:S02]  /*0100*/  LOP3.LUT R11, R9.reuse, 0x20, RZ, 0xfc, !PT ;  /* 0x00000020090b7812 */ /* 0x040fe400078efcff */
[----:B------:R-:W-:Y:S01]  /*0110*/  LOP3.LUT R7, R9, 0x28, RZ, 0xfc, !PT ;  /* 0x0000002809077812 */ /* 0x000fe200078efcff */
[----:B------:R-:W-:Y:S01]  /*0120*/  IMAD.SHL.U32 R4, R97, 0x40, RZ ;  /* 0x0000004061047824 */ /* 0x000fe200078e00ff */
[C---:B------:R-:W-:Y:S02]  /*0130*/  LOP3.LUT R5, R9.reuse, 0x30, RZ, 0xfc, !PT ;  /* 0x0000003009057812 */ /* 0x040fe400078efcff */
[----:B------:R-:W-:Y:S01]  /*0140*/  LOP3.LUT R9, R9, 0x38, RZ, 0xfc, !PT ;  /* 0x0000003809097812 */ /* 0x000fe200078efcff */
[----:B------:R-:W-:Y:S01]  /*0150*/  IMAD.SHL.U32 R8, R7, 0x40, RZ ;  /* 0x0000004007087824 */ /* 0x000fe200078e00ff */
[----:B------:R-:W-:Y:S01]  /*0160*/  LEA R18, P0, R101, R30, 0x7 ;  /* 0x0000001e65127211 */ /* 0x000fe200078038ff */
[----:B------:R-:W-:Y:S01]  /*0170*/  IMAD.SHL.U32 R10, R5, 0x40, RZ ;  /* 0x00000040050a7824 */ /* 0x000fe200078e00ff */
[----:B------:R-:W-:Y:S01]  /*0180*/  LOP3.LUT R3, R13, 0x1f, RZ, 0xc0, !PT ;  /* 0x0000001f0d037812 */ /* 0x000fe200078ec0ff */
[----:B------:R-:W-:Y:S01]  /*0190*/  IMAD.SHL.U32 R12, R9, 0x40, RZ ;  /* 0x00000040090c7824 */ /* 0x000fe200078e00ff */
[----:B------:R-:W-:-:S02]  /*01a0*/  LEA.HI.X R19, R0, R31, RZ, 0x1, P0 ;  /* 0x0000001f00137211 */ /* 0x000fc400000f0cff */
[----:B------:R-:W-:Y:S01]  /*01b0*/  SHF.L.U32 R6, R11, 0x6, RZ ;  /* 0x000000060b067819 */ /* 0x000fe200000006ff */
[----:B------:R-:W-:Y:S01]  /*01c0*/  IMAD.WIDE.U32 R16, R3, 0x2, R16 ;  /* 0x0000000203107825 */ /* 0x000fe200078e0010 */
[-C--:B------:R-:W-:Y:S02]  /*01d0*/  LEA R20, P1, R99, R30.reuse, 0x7 ;  /* 0x0000001e63147211 */ /* 0x080fe400078238ff */
[-C--:B------:R-:W-:Y:S01]  /*01e0*/  LEA R22, P2, R97, R30.reuse, 0x7 ;  /* 0x0000001e61167211 */ /* 0x080fe200078438ff */
[----:B------:R-:W-:Y:S01]  /*01f0*/  IMAD.WIDE.U32 R18, R3, 0x2, R18 ;  /* 0x0000000203127825 */ /* 0x000fe200078e0012 */
[-C--:B------:R-:W-:Y:S01]  /*0200*/  LEA R24, P3, R11, R30.reuse, 0x7 ;  /* 0x0000001e0b187211 */ /* 0x080fe200078638ff */
[----:B------:R-:W3:Y:S01]  /*0210*/  LDG.E.U16 R15, desc[UR16][R16.64] ;  /* 0x00000010100f7981 */ /* 0x000ee2000c1e1500 */
[-C--:B------:R-:W-:Y:S02]  /*0220*/  LEA R26, P4, R7, R30.reuse, 0x7 ;  /* 0x0000001e071a7211 */ /* 0x080fe400078838ff */
[-C--:B------:R-:W-:Y:S01]  /*0230*/  LEA R28, P5, R5, R30.reuse, 0x7 ;  /* 0x0000001e051c7211 */ /* 0x080fe200078a38ff */
[----:B------:R0:W4:Y:S01]  /*0240*/  LDG.E.U16 R32, desc[UR16][R16.64+0x40] ;  /* 0x0000401010207981 */ /* 0x000122000c1e1500 */
[----:B------:R-:W-:-:S02]  /*0250*/  LEA R30, P6, R9, R30, 0x7 ;  /* 0x0000001e091e7211 */ /* 0x000fc400078c38ff */
[-C--:B------:R-:W-:Y:S01]  /*0260*/  LEA.HI.X R21, R2, R31.reuse, RZ, 0x1, P1 ;  /* 0x0000001f02157211 */ /* 0x080fe200008f0cff */
[----:B------:R-:W5:Y:S01]  /*0270*/  LDG.E.U16 R33, desc[UR16][R18.64] ;  /* 0x0000001012217981 */ /* 0x000f62000c1e1500 */
[-C--:B------:R-:W-:Y:S02]  /*0280*/  LEA.HI.X R23, R4, R31.reuse, RZ, 0x1, P2 ;  /* 0x0000001f04177211 */ /* 0x080fe400010f0cff */
[-C--:B------:R-:W-:Y:S01]  /*0290*/  LEA.HI.X R25, R6, R31.reuse, RZ, 0x1, P3 ;  /* 0x0000001f06197211 */ /* 0x080fe200018f0cff */
[----:B------:R1:W4:Y:S01]  /*02a0*/  LDG.E.U16 R34, desc[UR16][R18.64+0x40] ;  /* 0x0000401012227981 */ /* 0x000322000c1e1500 */
[-C--:B------:R-:W-:Y:S01]  /*02b0*/  LEA.HI.X R27, R8, R31.reuse, RZ, 0x1, P4 ;  /* 0x0000001f081b7211 */ /* 0x080fe200020f0cff */
[C---:B------:R-:W-:Y:S01]  /*02c0*/  IMAD.WIDE.U32 R20, R3.reuse, 0x2, R20 ;  /* 0x0000000203147825 */ /* 0x040fe200078e0014 */
[-C--:B------:R-:W-:Y:S02]  /*02d0*/  LEA.HI.X R29, R10, R31.reuse, RZ, 0x1, P5 ;  /* 0x0000001f0a1d7211 */ /* 0x080fe400028f0cff */
[----:B------:R-:W-:Y:S01]  /*02e0*/  LEA.HI.X R31, R12, R31, RZ, 0x1, P6 ;  /* 0x0000001f0c1f7211 */ /* 0x000fe200030f0cff */
[C---:B------:R-:W-:Y:S01]  /*02f0*/  IMAD.WIDE.U32 R22, R3.reuse, 0x2, R22 ;  /* 0x0000000203167825 */ /* 0x040fe200078e0016 */
[----:B------:R-:W4:Y:S03]  /*0300*/  LDG.E.U16 R35, desc[UR16][R20.64] ;  /* 0x0000001014237981 */ /* 0x000f26000c1e1500 */
[C---:B------:R-:W-:Y:S01]  /*0310*/  IMAD.WIDE.U32 R24, R3.reuse, 0x2, R24 ;  /* 0x0000000203187825 */ /* 0x040fe200078e0018 */
[----:B------:R2:W4:Y:S03]  /*0320*/  LDG.E.U16 R36, desc[UR16][R20.64+0x40] ;  /* 0x0000401014247981 */ /* 0x000526000c1e1500 */
[C---:B------:R-:W-:Y:S01]  /*0330*/  IMAD.WIDE.U32 R26, R3.reuse, 0x2, R26 ;  /* 0x00000002031a7825 */ /* 0x040fe200078e001a */
[----:B------:R-:W4:Y:S03]  /*0340*/  LDG.E.U16 R37, desc[UR16][R22.64] ;  /* 0x0000001016257981 */ /* 0x000f26000c1e1500 */
[C---:B0-----:R-:W-:Y:S01]  /*0350*/  IMAD.WIDE.U32 R16, R3.reuse, 0x2, R28 ;  /* 0x0000000203107825 */ /* 0x041fe200078e001c */
[----:B------:R0:W4:Y:S03]  /*0360*/  LDG.E.U16 R38, desc[UR16][R22.64+0x40] ;  /* 0x0000401016267981 */ /* 0x000126000c1e1500 */
[----:B-1----:R-:W-:Y:S01]  /*0370*/  IMAD.WIDE.U32 R18, R3, 0x2, R30 ;  /* 0x0000000203127825 */ /* 0x002fe200078e001e */
[CC--:B--2---:R-:W-:Y:S01]  /*0380*/  LEA R30, P0, R103.reuse, R48.reuse, 0x3 ;  /* 0x00000030671e7211 */ /* 0x0c4fe200078018ff */
[----:B------:R-:W2:Y:S02]  /*0390*/  LDG.E.U16 R39, desc[UR16][R24.64] ;  /* 0x0000001018277981 */ /* 0x000ea4000c1e1500 */
[----:B------:R-:W-:Y:S01]  /*03a0*/  IMAD.SHL.U32 R0, R103, 0x4, RZ ;  /* 0x0000000467007824 */ /* 0x000fe200078e00ff */
[----:B------:R-:W-:Y:S01]  /*03b0*/  SHF.L.U32 R2, R101, 0x7, RZ ;  /* 0x0000000765027819 */ /* 0x000fe200000006ff */
[----:B------:R1:W2:Y:S01]  /*03c0*/  LDG.E.U16 R40, desc[UR16][R24.64+0x40] ;  /* 0x0000401018287981 */ /* 0x0002a2000c1e1500 */
[----:B------:R-:W-:Y:S01]  /*03d0*/  IMAD.SHL.U32 R12, R99, 0x80, RZ ;  /* 0x00000080630c7824 */ /* 0x000fe200078e00ff */
[----:B------:R-:W-:Y:S01]  /*03e0*/  SHF.L.U32 R6, R5, 0x7, RZ ;  /* 0x0000000705067819 */ /* 0x000fe200000006ff */
[----:B------:R-:W-:Y:S01]  /*03f0*/  IMAD.SHL.U32 R10, R97, 0x80, RZ ;  /* 0x00000080610a7824 */ /* 0x000fe200078e00ff */
[----:B------:R-:W2:Y:S01]  /*0400*/  LDG.E.U16 R41, desc[UR16][R26.64] ;  /* 0x000000101a297981 */ /* 0x000ea2000c1e1500 */
[----:B------:R-:W-:Y:S01]  /*0410*/  LEA.HI.X R31, R0, R49, RZ, 0x1, P0 ;  /* 0x00000031001f7211 */ /* 0x000fe200000f0cff */
[----:B------:R-:W-:Y:S01]  /*0420*/  IMAD.SHL.U32 R8, R11, 0x80, RZ ;  /* 0x000000800b087824 */ /* 0x000fe200078e00ff */
[-C--:B------:R-:W-:Y:S01]  /*0430*/  LEA R28, P0, R101, R48.reuse, 0x8 ;  /* 0x00000030651c7211 */ /* 0x080fe200078040ff */
[----:B------:R1:W2:Y:S01]  /*0440*/  LDG.E.U16 R42, desc[UR16][R26.64+0x40] ;  /* 0x000040101a2a7981 */ /* 0x0002a2000c1e1500 */
[----:B------:R-:W-:Y:S01]  /*0450*/  IMAD.SHL.U32 R4, R7, 0x80, RZ ;  /* 0x0000008007047824 */ /* 0x000fe200078e00ff */
[-C--:B------:R-:W-:Y:S01]  /*0460*/  LEA R20, P2, R97, R48.reuse, 0x8 ;  /* 0x0000003061147211 */ /* 0x080fe200078440ff */
[----:B------:R-:W-:Y:S01]  /*0470*/  IMAD.SHL.U32 R14, R9, 0x80, RZ ;  /* 0x00000080090e7824 */ /* 0x000fe200078e00ff */
[----:B------:R-:W2:Y:S01]  /*0480*/  LDG.E.U16 R43, desc[UR16][R16.64] ;  /* 0x00000010102b7981 */ /* 0x000ea2000c1e1500 */
[----:B0-----:R-:W-:-:S02]  /*0490*/  LEA R22, P5, R5, R48, 0x8 ;  /* 0x0000003005167211 */ /* 0x001fc400078a40ff */
[-C--:B-1----:R-:W-:Y:S01]  /*04a0*/  LEA R24, P6, R9, R48.reuse, 0x8 ;  /* 0x0000003009187211 */ /* 0x082fe200078c40ff */
[----:B------:R0:W2:Y:S01]  /*04b0*/  LDG.E.U16 R44, desc[UR16][R16.64+0x40] ;  /* 0x00004010102c7981 */ /* 0x0000a2000c1e1500 */
[----:B------:R-:W-:-:S03]  /*04c0*/  LEA R26, P1, R99, R48, 0x8 ;  /* 0x00000030631a7211 */ /* 0x000fc600078240ff */
[----:B------:R-:W2:Y:S04]  /*04d0*/  LDG.E.U16 R45, desc[UR16][R18.64] ;  /* 0x00000010122d7981 */ /* 0x000ea8000c1e1500 */
[----:B------:R1:W2:Y:S01]  /*04e0*/  LDG.E.U16 R46, desc[UR16][R18.64+0x40] ;  /* 0x00004010122e7981 */ /* 0x0002a2000c1e1500 */
[-C--:B0-----:R-:W-:Y:S02]  /*04f0*/  LEA R16, P3, R11, R48.reuse, 0x8 ;  /* 0x000000300b107211 */ /* 0x081fe400078640ff */
[-C--:B------:R-:W-:Y:S02]  /*0500*/  LEA.HI.X R29, R2, R49.reuse, RZ, 0x1, P0 ;  /* 0x00000031021d7211 */ /* 0x080fe400000f0cff */
[----:B------:R-:W-:Y:S02]  /*0510*/  LEA.HI.X R27, R12, R49, RZ, 0x1, P1 ;  /* 0x000000310c1b7211 */ /* 0x000fe400008f0cff */
[----:B-1----:R-:W-:-:S02]  /*0520*/  LEA R18, P4, R7, R48, 0x8 ;  /* 0x0000003007127211 */ /* 0x002fc400078840ff */
[-C--:B------:R-:W-:Y:S02]  /*0530*/  LEA.HI.X R21, R10, R49.reuse, RZ, 0x1, P2 ;  /* 0x000000310a157211 */ /* 0x080fe400010f0cff */
[-C--:B------:R-:W-:Y:S02]  /*0540*/  LEA.HI.X R17, R8, R49.reuse, RZ, 0x1, P3 ;  /* 0x0000003108117211 */ /* 0x080fe400018f0cff */
[-C--:B------:R-:W-:Y:S02]  /*0550*/  LEA.HI.X R19, R4, R49.reuse, RZ, 0x1, P4 ;  /* 0x0000003104137211 */ /* 0x080fe400020f0cff */
[-C--:B------:R-:W-:Y:S02]  /*0560*/  LEA.HI.X R23, R6, R49.reuse, RZ, 0x1, P5 ;  /* 0x0000003106177211 */ /* 0x080fe400028f0cff */
[----:B------:R-:W-:Y:S01]  /*0570*/  LEA.HI.X R25, R14, R49, RZ, 0x1, P6 ;  /* 0x000000310e197211 */ /* 0x000fe200030f0cff */
[----:B------:R-:W-:-:S04]  /*0580*/  IMAD.WIDE.U32 R30, R3, 0x2, R30 ;  /* 0x00000002031e7825 */ /* 0x000fc800078e001e */
[C---:B------:R-:W-:Y:S01]  /*0590*/  IMAD.WIDE.U32 R28, R3.reuse, 0x2, R28 ;  /* 0x00000002031c7825 */ /* 0x040fe200078e001c */
[----:B------:R-:W2:Y:S03]  /*05a0*/  LDG.E.U16 R47, desc[UR16][R30.64] ;  /* 0x000000101e2f7981 */ /* 0x000ea6000c1e1500 */
        /* <DEDUP_REMOVED lines=11> */
[----:B------:R-:W2:Y:S04]  /*0660*/  LDG.E.U16 R59, desc[UR16][R20.64] ;  /* 0x00000010143b7981 */ /* 0x000ea8000c1e1500 */
        /* <DEDUP_REMOVED lines=18> */
[----:B------:R0:W2:Y:S04]  /*0790*/  LDG.E.U16 R66, desc[UR16][R16.64+0xc0] ;  /* 0x0000c01010427981 */ /* 0x0000a8000c1e1500 */
[----:B------:R-:W2:Y:S04]  /*07a0*/  LDG.E.U16 R68, desc[UR16][R18.64+0x40] ;  /* 0x0000401012447981 */ /* 0x000ea8000c1e1500 */
[----:B------:R-:W2:Y:S04]  /*07b0*/  LDG.E.U16 R88, desc[UR16][R18.64+0xc0] ;  /* 0x0000c01012587981 */ /* 0x000ea8000c1e1500 */
[----:B------:R-:W2:Y:S04]  /*07c0*/  LDG.E.U16 R89, desc[UR16][R22.64+0x40] ;  /* 0x0000401016597981 */ /* 0x000ea8000c1e1500 */
[----:B------:R-:W2:Y:S04]  /*07d0*/  LDG.E.U16 R90, desc[UR16][R22.64+0xc0] ;  /* 0x0000c010165a7981 */ /* 0x000ea8000c1e1500 */
[----:B------:R-:W2:Y:S04]  /*07e0*/  LDG.E.U16 R91, desc[UR16][R24.64+0x40] ;  /* 0x00004010185b7981 */ /* 0x000ea8000c1e1500 */
[----:B------:R-:W2:Y:S01]  /*07f0*/  LDG.E.U16 R92, desc[UR16][R24.64+0xc0] ;  /* 0x0000c010185c7981 */ /* 0x000ea2000c1e1500 */
[----:B------:R-:W1:Y:S01]  /*0800*/  S2UR UR8, SR_CgaCtaId ;  /* 0x00000000000879c3 */ /* 0x000e620000008800 */
[----:B0-----:R-:W-:Y:S01]  /*0810*/  IMAD R17, R3, 0x2, R0 ;  /* 0x0000000203117824 */ /* 0x001fe200078e0200 */
[----:B------:R-:W-:Y:S01]  /*0820*/  SHF.R.U32.HI R20, RZ, 0x1, R103 ;  /* 0x00000001ff147819 */ /* 0x000fe20000011667 */
[----:B------:R-:W-:-:S03]  /*0830*/  UMOV UR4, 0x400 ;  /* 0x0000040000047882 */ /* 0x000fc60000000000 */
[----:B------:R-:W-:-:S04]  /*0840*/  LOP3.LUT R20, R17, R20, RZ, 0x3c, !PT ;  /* 0x0000001411147212 */ /* 0x000fc800078e3cff */
[----:B------:R-:W-:Y:S01]  /*0850*/  LOP3.LUT R17, R20, 0x40, RZ, 0x3c, !PT ;  /* 0x0000004014117812 */ /* 0x000fe200078e3cff */
[----:B-1----:R-:W-:-:S04]  /*0860*/  ULEA UR8, UR8, UR4, 0x18 ;  /* 0x0000000408087291 */ /* 0x002fc8000f8ec03f */
[----:B------:R-:W-:Y:S02]  /*0870*/  UIADD3 UR4, UR8, 0x4000, URZ ;  /* 0x0000400008047890 */ /* 0x000fe4000fffe03f */
[----:B------:R-:W-:Y:S02]  /*0880*/  USHF.R.U32.HI UR10, URZ, 0x4, UR8 ;  /* 0x000000043f0a7899 */ /* 0x000fe40008011608 */
[----:B------:R-:W-:Y:S02]  /*0890*/  USHF.R.U32.HI UR4, URZ, 0x4, UR4 ;  /* 0x000000043f047899 */ /* 0x000fe40008011604 */
[----:B------:R-:W-:Y:S02]  /*08a0*/  USGXT.U32 UR10, UR10, 0xe ;  /* 0x0000000e0a0a789a */ /* 0x000fe40008000000 */
[----:B------:R-:W-:Y:S02]  /*08b0*/  USGXT.U32 UR9, UR4, 0xe ;  /* 0x0000000e0409789a */ /* 0x000fe40008000000 */
[----:B------:R-:W-:Y:S01]  /*08c0*/  ULOP3.LUT UR6, UR10, 0x2000000, URZ, 0xfc, !UPT ;  /* 0x020000000a067892 */ /* 0x000fe2000f8efc3f */
[----:B------:R-:W-:Y:S01]  /*08d0*/  UMOV UR5, 0x40000040 ;  /* 0x4000004000057882 */ /* 0x000fe20000000000 */
[----:B------:R-:W-:-:S03]  /*08e0*/  UMOV UR7, 0x40000040 ;  /* 0x4000004000077882 */ /* 0x000fc60000000000 */
[----:B------:R-:W-:Y:S01]  /*08f0*/  UMOV UR4, UR9 ;  /* 0x0000000900047c82 */ /* 0x000fe20008000000 */
[----:B---3--:R-:W-:Y:S04]  /*0900*/  STS.U16 [R20+UR8+0x4000], R15 ;  /* 0x0040000f14007988 */ /* 0x008fe80008000408 */
[----:B-----5:R-:W-:Y:S04]  /*0910*/  STS.U16 [R20+UR8+0x4400], R33 ;  /* 0x0044002114007988 */ /* 0x020fe80008000408 */
[----:B----4-:R-:W-:Y:S04]  /*0920*/  STS.U16 [R20+UR8+0x4800], R35 ;  /* 0x0048002314007988 */ /* 0x010fe80008000408 */
[----:B------:R-:W-:Y:S04]  /*0930*/  STS.U16 [R20+UR8+0x4c00], R37 ;  /* 0x004c002514007988 */ /* 0x000fe80008000408 */
[----:B--2---:R-:W-:Y:S04]  /*0940*/  STS.U16 [R20+UR8+0x5000], R39 ;  /* 0x0050002714007988 */ /* 0x004fe80008000408 */
[----:B------:R-:W-:Y:S04]  /*0950*/  STS.U16 [R20+UR8+0x5400], R41 ;  /* 0x0054002914007988 */ /* 0x000fe80008000408 */
        /* <DEDUP_REMOVED lines=10> */
[----:B------:R-:W-:Y:S04]  /*0a00*/  STS.U16 [R20+UR8], R47 ;  /* 0x0000002f14007988 */ /* 0x000fe80008000408 */
        /* <DEDUP_REMOVED lines=25> */
[----:B------:R0:W-:Y:S04]  /*0ba0*/  STS.U16 [R17+UR8+0x1400], R68 ;  /* 0x0014004411007988 */ /* 0x0001e80008000408 */
[----:B------:R-:W-:Y:S04]  /*0bb0*/  STS.U16 [R17+UR8+0x3400], R88 ;  /* 0x0034005811007988 */ /* 0x000fe80008000408 */
[----:B------:R-:W-:Y:S04]  /*0bc0*/  STS.U16 [R17+UR8+0x1800], R89 ;  /* 0x0018005911007988 */ /* 0x000fe80008000408 */
[----:B------:R-:W-:Y:S04]  /*0bd0*/  STS.U16 [R17+UR8+0x3800], R90 ;  /* 0x0038005a11007988 */ /* 0x000fe80008000408 */
[----:B------:R-:W-:Y:S04]  /*0be0*/  STS.U16 [R17+UR8+0x1c00], R91 ;  /* 0x001c005b11007988 */ /* 0x000fe80008000408 */
[----:B------:R1:W-:Y:S01]  /*0bf0*/  STS.U16 [R17+UR8+0x3c00], R92 ;  /* 0x003c005c11007988 */ /* 0x0003e20008000408 */
[----:B------:R-:W-:Y:S06]  /*0c00*/  BAR.SYNC.DEFER_BLOCKING 0x0 ;  /* 0x0000000000007b1d */ /* 0x000fec0000010000 */
[----:B0-----:R-:W-:-:S06]  /*0c10*/  WARPGROUP.ARRIVE ;  /* 0x00000000000079c5 */ /* 0x001fcc0000000000 */
[----:B------:R-:W-:Y:S01]  /*0c20*/  HGMMA.64x128x16.F32 R24, gdesc[UR4].tnspB, RZ, !UPT ;  /* 0x41e00000041879f0 */ /* 0x000fe2000c7008ff */
[----:B------:R-:W-:Y:S02]  /*0c30*/  UIADD3 UR6, UP1, UR10, 0x2000080, URZ ;  /* 0x020000800a067890 */ /* 0x000fe4000ff3e03f */
[----:B------:R-:W-:Y:S01]  /*0c40*/  UIADD3 UR9, UP0, UR9, 0x2, URZ ;  /* 0x0000000209097890 */ /* 0x000fe2000ff1e03f */
[----:B------:R-:W-:Y:S01]  /*0c50*/  UMOV UR5, URZ ;  /* 0x0000003f00057c82 */ /* 0x000fe20008000000 */
[----:B------:R-:W-:Y:S01]  /*0c60*/  UMOV UR4, URZ ;  /* 0x0000003f00047c82 */ /* 0x000fe20008000000 */
[----:B------:R-:W-:Y:S02]  /*0c70*/  UIADD3.X UR7, UR5, 0x40000040, URZ, UP1, !UPT ;  /* 0x4000004005077890 */ /* 0x000fe40008ffe43f */
[----:B------:R-:W-:-:S03]  /*0c80*/  UIADD3.X UR5, UR4, 0x40000040, URZ, UP0, !UPT ;  /* 0x4000004004057890 */ /* 0x000fc600087fe43f */
[----:B------:R-:W-:-:S06]  /*0c90*/  UMOV UR4, UR9 ;  /* 0x0000000900047c82 */ /* 0x000fcc0008000000 */
[----:B------:R-:W-:Y:S01]  /*0ca0*/  HGMMA.64x128x16.F32 R24, gdesc[UR4].tnspB, R24 ;  /* 0x41e00000041879f0 */ /* 0x000fe20008700818 */
[----:B------:R-:W-:Y:S02]  /*0cb0*/  UIADD3.64 UR14, UR6, 0x80, URZ ;  /* 0x00000080060e7897 */ /* 0x000fe4000fffe03f */
[----:B------:R-:W-:Y:S02]  /*0cc0*/  UIADD3.64 UR12, UR4, 0x2, URZ ;  /* 0x00000002040c7897 */ /* 0x000fe4000fffe03f */
[----:B------:R-:W-:Y:S02]  /*0cd0*/  UIADD3.64 UR6, UR6, 0x100, URZ ;  /* 0x0000010006067897 */ /* 0x000fe4000fffe03f */
[----:B------:R-:W-:-:S05]  /*0ce0*/  UIADD3.64 UR4, UR4, 0x4, URZ ;  /* 0x0000000404047897 */ /* 0x000fca000fffe03f */
[----:B------:R-:W-:Y:S01]  /*0cf0*/  HGMMA.64x128x16.F32 R24, gdesc[UR12].tnspB, R24 ;  /* 0x41e000000c1879f0 */ /* 0x000fe20008700818 */
[----:B------:R-:W-:-:S11]  /*0d00*/  IMAD.SHL.U32 R16, R13, 0x100, RZ ;  /* 0x000001000d107824 */ /* 0x000fd600078e00ff */
[----:B------:R-:W-:Y:S01]  /*0d10*/  HGMMA.64x128x16.F32 R24, gdesc[UR4].tnspB, R24, gsb0 ;  /* 0x41e00000041879f0 */ /* 0x000fe20008000818 */
[----:B------:R-:W-:Y:S01]  /*0d20*/  IMAD.SHL.U32 R15, R13, 0x20, RZ ;  /* 0x000000200d0f7824 */ /* 0x000fe200078e00ff */
[----:B------:R-:W-:Y:S02]  /*0d30*/  SHF.R.S32.HI R19, RZ, 0x5, R13 ;  /* 0x00000005ff137819 */ /* 0x000fe4000001140d */
[----:B-1----:R-:W-:Y:S02]  /*0d40*/  LOP3.LUT R17, R16, 0x1800, RZ, 0xc0, !PT ;  /* 0x0000180010117812 */ /* 0x002fe400078ec0ff */
[----:B------:R-:W-:Y:S02]  /*0d50*/  LOP3.LUT R15, R15, 0x60, RZ, 0xc0, !PT ;  /* 0x000000600f0f7812 */ /* 0x000fe400078ec0ff */
[----:B------:R-:W-:Y:S02]  /*0d60*/  SHF.L.U32 R16, R13, 0x4, RZ ;  /* 0x000000040d107819 */ /* 0x000fe400000006ff */
[----:B------:R-:W-:-:S02]  /*0d70*/  SGXT R19, R19, 0x1 ;  /* 0x000000011313781a */ /* 0x000fc40000000200 */
[--C-:B------:R-:W-:Y:S01]  /*0d80*/  LOP3.LUT R18, R15, 0x780, R16.reuse, 0xf8, !PT ;  /* 0x000007800f127812 */ /* 0x100fe200078ef810 */
[----:B------:R-:W-:Y:S01]  /*0d90*/  IMAD.SHL.U32 R15, R13, 0x2, RZ ;  /* 0x000000020d0f7824 */ /* 0x000fe200078e00ff */
[----:B------:R-:W-:Y:S02]  /*0da0*/  LOP3.LUT R17, R17, 0x70, R16, 0xf8, !PT ;  /* 0x0000007011117812 */ /* 0x000fe400078ef810 */
[----:B------:R-:W-:Y:S02]  /*0db0*/  LOP3.LUT R16, R19, 0x2010, RZ, 0xc0, !PT ;  /* 0x0000201013107812 */ /* 0x000fe400078ec0ff */
[----:B------:R-:W-:Y:S02]  /*0dc0*/  SHF.R.S32.HI R13, RZ, 0x2, R13 ;  /* 0x00000002ff0d7819 */ /* 0x000fe4000001140d */
[----:B------:R-:W-:Y:S02]  /*0dd0*/  LOP3.LUT R16, R16, 0x180, R15, 0xf8, !PT ;  /* 0x0000018010107812 */ /* 0x000fe400078ef80f */
[----:B------:R-:W-:-:S02]  /*0de0*/  SGXT R15, R13, 0x1 ;  /* 0x000000010d0f781a */ /* 0x000fc40000000200 */
[----:B------:R-:W-:Y:S02]  /*0df0*/  LOP3.LUT R13, R16, R17, RZ, 0x3c, !PT ;  /* 0x00000011100d7212 */ /* 0x000fe400078e3cff */
[----:B------:R-:W-:-:S04]  /*0e00*/  LOP3.LUT R15, R18, 0x2010, R15, 0xf8, !PT ;  /* 0x00002010120f7812 */ /* 0x000fc800078ef80f */
[----:B------:R-:W-:Y:S01]  /*0e10*/  LOP3.LUT R96, R15, 0x10, RZ, 0x3c, !PT ;  /* 0x000000100f607812 */ /* 0x000fe200078e3cff */
[----:B------:R-:W-:Y:S02]  /*0e20*/  WARPGROUP.DEPBAR.LE gsb0, 0x0 ;  /* 0x00008000000079c5 */ /* 0x000fe40000010000 */
[----:B------:R-:W-:Y:S01]  /*0e30*/  IMAD.MOV.U32 R16, RZ, RZ, R24 ;  /* 0x000000ffff107224 */ /* 0x000fe200078e0018 */
[----:B------:R-:W-:Y:S01]  /*0e40*/  MOV R19, R42 ;  /* 0x0000002a00137202 */ /* 0x000fe20000000f00 */
[----:B------:R-:W-:Y:S02]  /*0e50*/  IMAD.MOV.U32 R17, RZ, RZ, R26 ;  /* 0x000000ffff117224 */ /* 0x000fe400078e001a */
[----:B------:R-:W-:Y:S01]  /*0e60*/  IMAD.MOV.U32 R18, RZ, RZ, R40 ;  /* 0x000000ffff127224 */ /* 0x000fe200078e0028 */
[----:B------:R-:W-:Y:S01]  /*0e70*/  BAR.SYNC.DEFER_BLOCKING 0x0 ;  /* 0x0000000000007b1d */ /* 0x000fe20000010000 */
[----:B------:R-:W-:Y:S02]  /*0e80*/  IMAD.MOV.U32 R20, RZ, RZ, R28 ;  /* 0x000000ffff147224 */ /* 0x000fe400078e001c */
[----:B------:R-:W-:-:S02]  /*0e90*/  IMAD.MOV.U32 R21, RZ, RZ, R30 ;  /* 0x000000ffff157224 */ /* 0x000fc400078e001e */
[----:B------:R-:W-:Y:S02]  /*0ea0*/  IMAD.MOV.U32 R22, RZ, RZ, R44 ;  /* 0x000000ffff167224 */ /* 0x000fe400078e002c */
[----:B------:R-:W-:Y:S02]  /*0eb0*/  IMAD.MOV.U32 R23, RZ, RZ, R46 ;  /* 0x000000ffff177224 */ /* 0x000fe400078e002e */
[----:B------:R-:W-:Y:S01]  /*0ec0*/  IMAD.MOV.U32 R92, RZ, RZ, R36 ;  /* 0x000000ffff5c7224 */ /* 0x000fe200078e0024 */
[----:B------:R-:W-:Y:S01]  /*0ed0*/  MOV R36, R37 ;  /* 0x0000002500247202 */ /* 0x000fe20000000f00 */
[----:B------:R-:W-:Y:S01]  /*0ee0*/  IMAD.MOV.U32 R24, RZ, RZ, R25 ;  /* 0x000000ffff187224 */ /* 0x000fe200078e0019 */
[----:B------:R-:W-:Y:S01]  /*0ef0*/  MOV R88, R32 ;  /* 0x0000002000587202 */ /* 0x000fe20000000f00 */
[----:B------:R-:W-:Y:S01]  /*0f00*/  IMAD.MOV.U32 R89, RZ, RZ, R34 ;  /* 0x000000ffff597224 */ /* 0x000fe200078e0022 */
[----:B------:R-:W-:Y:S01]  /*0f10*/  MOV R93, R38 ;  /* 0x00000026005d7202 */ /* 0x000fe20000000f00 */
[----:B------:R-:W-:Y:S01]  /*0f20*/  IMAD.MOV.U32 R90, RZ, RZ, R48 ;  /* 0x000000ffff5a7224 */ /* 0x000fe200078e0030 */
[----:B------:R-:W-:Y:S01]  /*0f30*/  MOV R26, R41 ;  /* 0x00000029001a7202 */ /* 0x000fe20000000f00 */
[----:B------:R-:W-:-:S02]  /*0f40*/  IMAD.MOV.U32 R91, RZ, RZ, R50 ;  /* 0x000000ffff5b7224 */ /* 0x000fc400078e0032 */
[----:B------:R-:W-:Y:S02]  /*0f50*/  IMAD.MOV.U32 R94, RZ, RZ, R52 ;  /* 0x000000ffff5e7224 */ /* 0x000fe400078e0034 */
[----:B------:R-:W-:Y:S02]  /*0f60*/  IMAD.MOV.U32 R95, RZ, RZ, R54 ;  /* 0x000000ffff5f7224 */ /* 0x000fe400078e0036 */
[----:B------:R-:W-:Y:S01]  /*0f70*/  IMAD.MOV.U32 R25, RZ, RZ, R27 ;  /* 0x000000ffff197224 */ /* 0x000fe200078e001b */
[----:B------:R0:W-:Y:S01]  /*0f80*/  STS.128 [R15+UR8], R16 ;  /* 0x000000100f007988 */ /* 0x0001e20008000c08 */
[----:B------:R-:W-:Y:S02]  /*0f90*/  IMAD.MOV.U32 R37, RZ, RZ, R39 ;  /* 0x000000ffff257224 */ /* 0x000fe400078e0027 */
[----:B------:R-:W-:Y:S01]  /*0fa0*/  IMAD.MOV.U32 R27, RZ, RZ, R43 ;  /* 0x000000ffff1b7224 */ /* 0x000fe200078e002b */
[----:B------:R1:W-:Y:S01]  /*0fb0*/  STS.128 [R15+UR8+0x800], R20 ;  /* 0x000800140f007988 */ /* 0x0003e20008000c08 */
[----:B------:R-:W-:-:S02]  /*0fc0*/  IMAD.MOV.U32 R38, RZ, RZ, R53 ;  /* 0x000000ffff267224 */ /* 0x000fc400078e0035 */
[----:B------:R-:W-:Y:S01]  /*0fd0*/  IMAD.MOV.U32 R39, RZ, RZ, R55 ;  /* 0x000000ffff277224 */ /* 0x000fe200078e0037 */
[----:B------:R2:W-:Y:S04]  /*0fe0*/  STS.128 [R15+UR8+0x1000], R88 ;  /* 0x001000580f007988 */ /* 0x0005e80008000c08 */
[----:B------:R-:W-:Y:S01]  /*0ff0*/  STS.128 [R15+UR8+0x1800], R92 ;  /* 0x0018005c0f007988 */ /* 0x000fe20008000c08 */
[----:B0-----:R-:W-:Y:S01]  /*1000*/  IMAD.MOV.U32 R16, RZ, RZ, R29 ;  /* 0x000000ffff107224 */ /* 0x001fe200078e001d */
[----:B------:R-:W-:Y:S01]  /*1010*/  MOV R19, R47 ;  /* 0x0000002f00137202 */ /* 0x000fe20000000f00 */
[----:B------:R-:W-:Y:S02]  /*1020*/  IMAD.MOV.U32 R17, RZ, RZ, R31 ;  /* 0x000000ffff117224 */ /* 0x000fe400078e001f */
[----:B------:R-:W-:-:S02]  /*1030*/  IMAD.MOV.U32 R18, RZ, RZ, R45 ;  /* 0x000000ffff127224 */ /* 0x000fc400078e002d */
[----:B-1----:R-:W-:Y:S02]  /*1040*/  IMAD.MOV.U32 R20, RZ, RZ, R33 ;  /* 0x000000ffff147224 */ /* 0x002fe400078e0021 */
[----:B------:R-:W-:Y:S02]  /*1050*/  IMAD.MOV.U32 R21, RZ, RZ, R35 ;  /* 0x000000ffff157224 */ /* 0x000fe400078e0023 */
[----:B------:R-:W-:Y:S02]  /*1060*/  IMAD.MOV.U32 R22, RZ, RZ, R49 ;  /* 0x000000ffff167224 */ /* 0x000fe400078e0031 */
[----:B------:R-:W-:Y:S01]  /*1070*/  IMAD.MOV.U32 R23, RZ, RZ, R51 ;  /* 0x000000ffff177224 */ /* 0x000fe200078e0033 */
[----:B------:R-:W-:Y:S01]  /*1080*/  STS.128 [R96+UR8], R24 ;  /* 0x0000001860007988 */ /* 0x000fe20008000c08 */
[----:B------:R-:W-:Y:S01]  /*1090*/  IMAD.MOV.U32 R28, RZ, RZ, R56 ;  /* 0x000000ffff1c7224 */ /* 0x000fe200078e0038 */
[----:B--2---:R-:W0:Y:S02]  /*10a0*/  LDC.64 R88, c[0x0][0x220] ;  /* 0x00008800ff587b82 */ /* 0x004e240000000a00 */
[----:B------:R1:W-:Y:S04]  /*10b0*/  STS.128 [R96+UR8+0x800], R16 ;  /* 0x0008001060007988 */ /* 0x0003e80008000c08 */
[----:B------:R-:W-:Y:S04]  /*10c0*/  STS.128 [R96+UR8+0x1000], R20 ;  /* 0x0010001460007988 */ /* 0x000fe80008000c08 */
[----:B------:R-:W-:Y:S01]  /*10d0*/  STS.128 [R96+UR8+0x1800], R36 ;  /* 0x0018002460007988 */ /* 0x000fe20008000c08 */
[----:B------:R-:W-:Y:S01]  /*10e0*/  BAR.SYNC.DEFER_BLOCKING 0x0 ;  /* 0x0000000000007b1d */ /* 0x000fe20000010000 */
[----:B------:R-:W-:Y:S01]  /*10f0*/  MOV R29, R58 ;  /* 0x0000003a001d7202 */ /* 0x000fe20000000f00 */
[----:B------:R-:W-:Y:S01]  /*1100*/  IMAD.MOV.U32 R30, RZ, RZ, R72 ;  /* 0x000000ffff1e7224 */ /* 0x000fe200078e0048 */
[----:B------:R-:W-:Y:S01]  /*1110*/  MOV R33, R62 ;  /* 0x0000003e00217202 */ /* 0x000fe20000000f00 */
[----:B------:R-:W-:-:S02]  /*1120*/  IMAD.MOV.U32 R31, RZ, RZ, R74 ;  /* 0x000000ffff1f7224 */ /* 0x000fc400078e004a */
[----:B------:R-:W2:Y:S04]  /*1130*/  LDS.128 R20, [R13+UR8] ;  /* 0x000000080d147984 */ /* 0x000ea80008000c00 */
[----:B------:R-:W-:Y:S04]  /*1140*/  LDS.128 R24, [R13+UR8+0x200] ;  /* 0x000200080d187984 */ /* 0x000fe80008000c00 */
[----:B------:R-:W-:Y:S04]  /*1150*/  LDS.128 R36, [R13+UR8+0x400] ;  /* 0x000400080d247984 */ /* 0x000fe80008000c00 */
[----:B------:R-:W-:Y:S01]  /*1160*/  LDS.128 R40, [R13+UR8+0x600] ;  /* 0x000600080d287984 */ /* 0x000fe20008000c00 */
[----:B------:R-:W-:Y:S01]  /*1170*/  BAR.SYNC.DEFER_BLOCKING 0x0 ;  /* 0x0000000000007b1d */ /* 0x000fe20000010000 */
[----:B------:R-:W-:Y:S01]  /*1180*/  IMAD.MOV.U32 R32, RZ, RZ, R60 ;  /* 0x000000ffff207224 */ /* 0x000fe200078e003c */
[----:B-1----:R-:W-:Y:S01]  /*1190*/  MOV R17, R66 ;  /* 0x0000004200117202 */ /* 0x002fe20000000f00 */
[----:B------:R-:W-:-:S02]  /*11a0*/  IMAD.MOV.U32 R34, RZ, RZ, R76 ;  /* 0x000000ffff227224 */ /* 0x000fc400078e004c */
[----:B------:R-:W-:Y:S02]  /*11b0*/  IMAD.MOV.U32 R35, RZ, RZ, R78 ;  /* 0x000000ffff237224 */ /* 0x000fe400078e004e */
[----:B------:R-:W-:Y:S02]  /*11c0*/  IMAD.MOV.U32 R16, RZ, RZ, R64 ;  /* 0x000000ffff107224 */ /* 0x000fe400078e0040 */
[----:B------:R-:W-:Y:S02]  /*11d0*/  IMAD.MOV.U32 R18, RZ, RZ, R80 ;  /* 0x000000ffff127224 */ /* 0x000fe400078e0050 */
[----:B------:R-:W-:Y:S01]  /*11e0*/  IMAD.MOV.U32 R19, RZ, RZ, R82 ;  /* 0x000000ffff137224 */ /* 0x000fe200078e0052 */
[----:B------:R-:W-:Y:S01]  /*11f0*/  MOV R45, R70 ;  /* 0x00000046002d7202 */ /* 0x000fe20000000f00 */
[----:B------:R-:W-:Y:S01]  /*1200*/  IMAD.MOV.U32 R44, RZ, RZ, R68 ;  /* 0x000000ffff2c7224 */ /* 0x000fe200078e0044 */
[----:B------:R-:W-:Y:S01]  /*1210*/  MOV R49, R59 ;  /* 0x0000003b00317202 */ /* 0x000fe20000000f00 */
[----:B------:R-:W-:-:S02]  /*1220*/  IMAD.MOV.U32 R46, RZ, RZ, R84 ;  /* 0x000000ffff2e7224 */ /* 0x000fc400078e0054 */
[----:B------:R-:W-:Y:S02]  /*1230*/  IMAD.MOV.U32 R47, RZ, RZ, R86 ;  /* 0x000000ffff2f7224 */ /* 0x000fe400078e0056 */
[----:B------:R-:W-:Y:S02]  /*1240*/  IMAD.MOV.U32 R48, RZ, RZ, R57 ;  /* 0x000000ffff307224 */ /* 0x000fe400078e0039 */
[----:B------:R-:W-:Y:S02]  /*1250*/  IMAD.MOV.U32 R50, RZ, RZ, R73 ;  /* 0x000000ffff327224 */ /* 0x000fe400078e0049 */
[----:B------:R-:W-:Y:S01]  /*1260*/  IMAD.MOV.U32 R51, RZ, RZ, R75 ;  /* 0x000000ffff337224 */ /* 0x000fe200078e004b */
[----:B------:R1:W-:Y:S04]  /*1270*/  STS.128 [R15+UR8], R28 ;  /* 0x0000001c0f007988 */ /* 0x0003e80008000c08 */
[----:B------:R3:W-:Y:S04]  /*1280*/  STS.128 [R15+UR8+0x800], R32 ;  /* 0x000800200f007988 */ /* 0x0007e80008000c08 */
[----:B------:R4:W-:Y:S04]  /*1290*/  STS.128 [R15+UR8+0x1000], R16 ;  /* 0x001000100f007988 */ /* 0x0009e80008000c08 */
[----:B------:R-:W-:Y:S01]  /*12a0*/  STS.128 [R15+UR8+0x1800], R44 ;  /* 0x0018002c0f007988 */ /* 0x000fe20008000c08 */
[----:B-1----:R-:W-:Y:S01]  /*12b0*/  IMAD.MOV.U32 R28, RZ, RZ, R61 ;  /* 0x000000ffff1c7224 */ /* 0x002fe200078e003d */
[----:B------:R-:W-:Y:S01]  /*12c0*/  MOV R29, R63 ;  /* 0x0000003f001d7202 */ /* 0x000fe20000000f00 */
[----:B------:R-:W-:-:S02]  /*12d0*/  IMAD.MOV.U32 R30, RZ, RZ, R77 ;  /* 0x000000ffff1e7224 */ /* 0x000fc400078e004d */
[----:B------:R-:W-:Y:S01]  /*12e0*/  IMAD.MOV.U32 R31, RZ, RZ, R79 ;  /* 0x000000ffff1f7224 */ /* 0x000fe200078e004f */
[----:B---3--:R-:W-:Y:S01]  /*12f0*/  MOV R33, R71 ;  /* 0x0000004700217202 */ /* 0x008fe20000000f00 */
[----:B------:R-:W-:Y:S02]  /*1300*/  IMAD.MOV.U32 R32, RZ, RZ, R69 ;  /* 0x000000ffff207224 */ /* 0x000fe400078e0045 */
[----:B----4-:R-:W-:Y:S01]  /*1310*/  IMAD.MOV.U32 R16, RZ, RZ, R65 ;  /* 0x000000ffff107224 */ /* 0x010fe200078e0041 */
[----:B------:R-:W-:Y:S01]  /*1320*/  MOV R17, R67 ;  /* 0x0000004300117202 */ /* 0x000fe20000000f00 */
[----:B------:R-:W-:Y:S02]  /*1330*/  IMAD.MOV.U32 R18, RZ, RZ, R81 ;  /* 0x000000ffff127224 */ /* 0x000fe400078e0051 */
[----:B------:R-:W-:Y:S02]  /*1340*/  IMAD.MOV.U32 R19, RZ, RZ, R83 ;  /* 0x000000ffff137224 */ /* 0x000fe400078e0053 */
[----:B------:R-:W-:-:S02]  /*1350*/  IMAD.MOV.U32 R34, RZ, RZ, R85 ;  /* 0x000000ffff227224 */ /* 0x000fc400078e0055 */
[----:B------:R-:W-:Y:S01]  /*1360*/  IMAD.MOV.U32 R35, RZ, RZ, R87 ;  /* 0x000000ffff237224 */ /* 0x000fe200078e0057 */
[----:B------:R-:W-:Y:S04]  /*1370*/  STS.128 [R96+UR8], R48 ;  /* 0x0000003060007988 */ /* 0x000fe80008000c08 */
[----:B------:R1:W-:Y:S04]  /*1380*/  STS.128 [R96+UR8+0x800], R28 ;  /* 0x0008001c60007988 */ /* 0x0003e80008000c08 */
[----:B------:R-:W-:Y:S04]  /*1390*/  STS.128 [R96+UR8+0x1000], R16 ;  /* 0x0010001060007988 */ /* 0x000fe80008000c08 */
[----:B------:R3:W-:Y:S01]  /*13a0*/  STS.128 [R96+UR8+0x1800], R32 ;  /* 0x0018002060007988 */ /* 0x0007e20008000c08 */
[----:B------:R-:W-:Y:S01]  /*13b0*/  BAR.SYNC.DEFER_BLOCKING 0x0 ;  /* 0x0000000000007b1d */ /* 0x000fe20000010000 */
[----:B0-----:R-:W-:-:S05]  /*13c0*/  LEA R56, P0, R103, R88, 0x4 ;  /* 0x0000005867387211 */ /* 0x001fca00078020ff */
[----:B------:R-:W0:Y:S04]  /*13d0*/  LDS.128 R52, [R13+UR8] ;  /* 0x000000080d347984 */ /* 0x000e280008000c00 */
[----:B------:R-:W4:Y:S04]  /*13e0*/  LDS.128 R44, [R13+UR8+0x200] ;  /* 0x000200080d2c7984 */ /* 0x000f280008000c00 */
[----:B------:R-:W5:Y:S04]  /*13f0*/  LDS.128 R16, [R13+UR8+0x400] ;  /* 0x000400080d107984 */ /* 0x000f680008000c00 */
[----:B------:R-:W5:Y:S01]  /*1400*/  LDS.128 R48, [R13+UR8+0x600] ;  /* 0x000600080d307984 */ /* 0x000f620008000c00 */
[----:B------:R-:W-:-:S02]  /*1410*/  LEA.HI.X R57, R0, R89, RZ, 0x2, P0 ;  /* 0x0000005900397211 */ /* 0x000fc400000f14ff */
[-C--:B------:R-:W-:Y:S02]  /*1420*/  LEA R58, P0, R101, R88.reuse, 0x9 ;  /* 0x00000058653a7211 */ /* 0x080fe400078048ff */
[-C--:B------:R-:W-:Y:S02]  /*1430*/  LEA R60, P1, R99, R88.reuse, 0x9 ;  /* 0x00000058633c7211 */ /* 0x080fe400078248ff */
[-C--:B------:R-:W-:Y:S02]  /*1440*/  LEA R62, P2, R97, R88.reuse, 0x9 ;  /* 0x00000058613e7211 */ /* 0x080fe400078448ff */
[-C--:B-1----:R-:W-:Y:S02]  /*1450*/  LEA R28, P3, R11, R88.reuse, 0x9 ;  /* 0x000000580b1c7211 */ /* 0x082fe400078648ff */
[-C--:B------:R-:W-:Y:S02]  /*1460*/  LEA R30, P4, R7, R88.reuse, 0x9 ;  /* 0x00000058071e7211 */ /* 0x080fe400078848ff */
[----:B---3--:R-:W-:-:S02]  /*1470*/  LEA R32, P5, R5, R88, 0x9 ;  /* 0x0000005805207211 */ /* 0x008fc400078a48ff */
[-C--:B------:R-:W-:Y:S02]  /*1480*/  LEA.HI.X R59, R2, R89.reuse, RZ, 0x2, P0 ;  /* 0x00000059023b7211 */ /* 0x080fe400000f14ff */
[-C--:B------:R-:W-:Y:S02]  /*1490*/  LEA.HI.X R61, R12, R89.reuse, RZ, 0x2, P1 ;  /* 0x000000590c3d7211 */ /* 0x080fe400008f14ff */
[----:B------:R-:W-:Y:S02]  /*14a0*/  LEA R88, P6, R9, R88, 0x9 ;  /* 0x0000005809587211 */ /* 0x000fe400078c48ff */
[-C--:B------:R-:W-:Y:S02]  /*14b0*/  LEA.HI.X R63, R10, R89.reuse, RZ, 0x2, P2 ;  /* 0x000000590a3f7211 */ /* 0x080fe400010f14ff */
[-C--:B------:R-:W-:Y:S02]  /*14c0*/  LEA.HI.X R29, R8, R89.reuse, RZ, 0x2, P3 ;  /* 0x00000059081d7211 */ /* 0x080fe400018f14ff */
[-C--:B------:R-:W-:Y:S01]  /*14d0*/  LEA.HI.X R31, R4, R89.reuse, RZ, 0x2, P4 ;  /* 0x00000059041f7211 */ /* 0x080fe200020f14ff */
[----:B------:R-:W-:Y:S01]  /*14e0*/  IMAD.WIDE.U32 R4, R3, 0x4, R56 ;  /* 0x0000000403047825 */ /* 0x000fe200078e0038 */
[----:B------:R-:W-:-:S02]  /*14f0*/  LEA.HI.X R33, R6, R89, RZ, 0x2, P5 ;  /* 0x0000005906217211 */ /* 0x000fc400028f14ff */
[----:B------:R-:W-:Y:S01]  /*1500*/  LEA.HI.X R89, R14, R89, RZ, 0x2, P6 ;  /* 0x000000590e597211 */ /* 0x000fe200030f14ff */
[C---:B------:R-:W-:Y:S01]  /*1510*/  IMAD.WIDE.U32 R6, R3.reuse, 0x4, R58 ;  /* 0x0000000403067825 */ /* 0x040fe200078e003a */
[----:B--2---:R-:W-:Y:S03]  /*1520*/  STG.E desc[UR16][R4.64], R20 ;  /* 0x0000001404007986 */ /* 0x004fe6000c101910 */
[C---:B------:R-:W-:Y:S01]  /*1530*/  IMAD.WIDE.U32 R8, R3.reuse, 0x4, R60 ;  /* 0x0000000403087825 */ /* 0x040fe200078e003c */
[----:B------:R-:W-:Y:S03]  /*1540*/  STG.E desc[UR16][R4.64+0x80], R22 ;  /* 0x0000801604007986 */ /* 0x000fe6000c101910 */
[C---:B------:R-:W-:Y:S01]  /*1550*/  IMAD.WIDE.U32 R10, R3.reuse, 0x4, R62 ;  /* 0x00000004030a7825 */ /* 0x040fe200078e003e */
[----:B0-----:R-:W-:Y:S03]  /*1560*/  STG.E desc[UR16][R4.64+0x100], R52 ;  /* 0x0001003404007986 */ /* 0x001fe6000c101910 */
[C---:B------:R-:W-:Y:S01]  /*1570*/  IMAD.WIDE.U32 R14, R3.reuse, 0x4, R28 ;  /* 0x00000004030e7825 */ /* 0x040fe200078e001c */
[----:B------:R-:W-:Y:S03]  /*1580*/  STG.E desc[UR16][R4.64+0x180], R54 ;  /* 0x0001803604007986 */ /* 0x000fe6000c101910 */
[C---:B------:R-:W-:Y:S01]  /*1590*/  IMAD.WIDE.U32 R28, R3.reuse, 0x4, R30 ;  /* 0x00000004031c7825 */ /* 0x040fe200078e001e */
[----:B------:R-:W-:Y:S03]  /*15a0*/  STG.E desc[UR16][R6.64], R21 ;  /* 0x0000001506007986 */ /* 0x000fe6000c101910 */
[C---:B------:R-:W-:Y:S01]  /*15b0*/  IMAD.WIDE.U32 R30, R3.reuse, 0x4, R32 ;  /* 0x00000004031e7825 */ /* 0x040fe200078e0020 */
[----:B------:R-:W-:Y:S03]  /*15c0*/  STG.E desc[UR16][R6.64+0x80], R23 ;  /* 0x0000801706007986 */ /* 0x000fe6000c101910 */
[----:B------:R-:W-:Y:S01]  /*15d0*/  IMAD.WIDE.U32 R2, R3, 0x4, R88 ;  /* 0x0000000403027825 */ /* 0x000fe200078e0058 */
[----:B------:R-:W-:Y:S04]  /*15e0*/  STG.E desc[UR16][R6.64+0x100], R53 ;  /* 0x0001003506007986 */ /* 0x000fe8000c101910 */
[----:B------:R-:W-:Y:S04]  /*15f0*/  STG.E desc[UR16][R6.64+0x180], R55 ;  /* 0x0001803706007986 */ /* 0x000fe8000c101910 */
[----:B------:R-:W-:Y:S04]  /*1600*/  STG.E desc[UR16][R8.64], R24 ;  /* 0x0000001808007986 */ /* 0x000fe8000c101910 */
[----:B------:R-:W-:Y:S04]  /*1610*/  STG.E desc[UR16][R8.64+0x80], R26 ;  /* 0x0000801a08007986 */ /* 0x000fe8000c101910 */
[----:B----4-:R-:W-:Y:S04]  /*1620*/  STG.E desc[UR16][R8.64+0x100], R44 ;  /* 0x0001002c08007986 */ /* 0x010fe8000c101910 */
[----:B------:R-:W-:Y:S04]  /*1630*/  STG.E desc[UR16][R8.64+0x180], R46 ;  /* 0x0001802e08007986 */ /* 0x000fe8000c101910 */
[----:B------:R-:W-:Y:S04]  /*1640*/  STG.E desc[UR16][R10.64], R25 ;  /* 0x000000190a007986 */ /* 0x000fe8000c101910 */
[----:B------:R-:W-:Y:S04]  /*1650*/  STG.E desc[UR16][R10.64+0x80], R27 ;  /* 0x0000801b0a007986 */ /* 0x000fe8000c101910 */
[----:B------:R-:W-:Y:S04]  /*1660*/  STG.E desc[UR16][R10.64+0x100], R45 ;  /* 0x0001002d0a007986 */ /* 0x000fe8000c101910 */
[----:B------:R-:W-:Y:S04]  /*1670*/  STG.E desc[UR16][R10.64+0x180], R47 ;  /* 0x0001802f0a007986 */ /* 0x000fe8000c101910 */
[----:B------:R-:W-:Y:S04]  /*1680*/  STG.E desc[UR16][R14.64], R36 ;  /* 0x000000240e007986 */ /* 0x000fe8000c101910 */
[----:B------:R-:W-:Y:S04]  /*1690*/  STG.E desc[UR16][R14.64+0x80], R38 ;  /* 0x000080260e007986 */ /* 0x000fe8000c101910 */
[----:B-----5:R-:W-:Y:S04]  /*16a0*/  STG.E desc[UR16][R14.64+0x100], R16 ;  /* 0x000100100e007986 */ /* 0x020fe8000c101910 */
[----:B------:R-:W-:Y:S04]  /*16b0*/  STG.E desc[UR16][R14.64+0x180], R18 ;  /* 0x000180120e007986 */ /* 0x000fe8000c101910 */
        /* <DEDUP_REMOVED lines=11> */
[----:B------:R-:W-:Y:S01]  /*1770*/  STG.E desc[UR16][R2.64+0x180], R51 ;  /* 0x0001803302007986 */ /* 0x000fe2000c101910 */
[----:B------:R-:W-:Y:S05]  /*1780*/  EXIT ;  /* 0x000000000000794d */ /* 0x000fea0003800000 */
.L_x_0:
[----:B------:R-:W-:-:S00]  /*1790*/  BRA `(.L_x_0) ;  /* 0xfffffffc00fc7947 */ /* 0x000fc0000383ffff */
[----:B------:R-:W-:-:S00]  /*17a0*/  NOP ;  /* 0x0000000000007918 */ /* 0x000fc00000000000 */
        /* <DEDUP_REMOVED lines=13> */
.L_x_1:


//--------------------- .nv.shared.gluon_mma      --------------------------
	.section	.nv.shared.gluon_mma,"aw",@nobits
	.sectionflags	@""
	.align	16
	.zero		1024


//--------------------- .nv.shared.reserved.0     --------------------------
	.section	.nv.shared.reserved.0,"aw",@nobits
	.weak		__nv_reservedSMEM_offset_0_alias
	.size		__nv_reservedSMEM_offset_0_alias, 0, 0
	.other		__nv_reservedSMEM_offset_0_alias,@"STO_CUDA_RESERVED_SHARED STV_DEFAULT"
__nv_reservedSMEM_offset_0_alias:
	.zero		0


//--------------------- .nv.constant0.gluon_mma   --------------------------
	.section	.nv.constant0.gluon_mma,"a",@progbits
	.sectionflags	@""
	.align	4
.nv.constant0.gluon_mma:
	.zero		568


//--------------------- SYMBOLS --------------------------

	.type		.nv.reservedSmem.offset0,@object
	.size		.nv.reservedSmem.offset0,0x4
